//
// Generated by NVIDIA NVVM Compiler
//
// Compiler Build ID: CL-36424714
// Cuda compilation tools, release 13.0, V13.0.88
// Based on NVVM 20.0.0
//

.version 9.0
.target sm_100
.address_size 64

	// .globl	_Z7kernel1v
.global .align 4 .u32 a;
.global .align 4 .b8 b[64];

.visible .entry _Z7kernel1v()
{
	.reg .b32 	%r<2>;

	mov.b32 	%r1, 10;
	st.global.u32 	[a], %r1;
	ret;

}
	// .globl	_Z7kernel2v
.visible .entry _Z7kernel2v()
{
	.reg .b32 	%r<2>;
	.reg .b64 	%rd<4>;

	mov.u32 	%r1, %tid.x;
	mul.wide.u32 	%rd1, %r1, 4;
	mov.u64 	%rd2, b;
	add.s64 	%rd3, %rd2, %rd1;
	st.global.u32 	[%rd3], %r1;
	ret;

}


// ===== COMPILED SASS (sm_100) =====

	.target	sm_100

	.elftype	@"ET_EXEC"


//--------------------- .note.nv.tkinfo           --------------------------
	.section	.note.nv.tkinfo,"",@"SHT_NOTE"
	.sectionflags	@"SHF_NOTE_NV_TKINFO"
	.tkinfo
        /*0018*/ 	.word	0x00000002
        /*0030*/ 	.string	""
        /*0030*/ 	.string	"ptxas"
        /*0030*/ 	.string	"Cuda compilation tools, release 13.0, V13.0.88"
        /*0030*/ 	.string	"Build cuda_13.0.r13.0/compiler.36424714_0"
        /*0030*/ 	.string	"-arch sm_100 -m 64 "



//--------------------- .note.nv.cuinfo           --------------------------
	.section	.note.nv.cuinfo,"",@"SHT_NOTE"
	.sectionflags	@"SHF_NOTE_NV_CUINFO"
        /*0018*/ 	.short	0x0002
        /*001a*/ 	.short	0x0064
        /*001c*/ 	.short	0x0082
	.zero		2


//--------------------- .nv.info                  --------------------------
	.section	.nv.info,"",@"SHT_CUDA_INFO"
	.align	4


	//----- nvinfo : EIATTR_REGCOUNT
	.align		4
        /*0000*/ 	.byte	0x04, 0x2f
        /*0002*/ 	.short	(.L_3 - .L_2)
	.align		4
.L_2:
        /*0004*/ 	.word	index@(_Z7kernel1v)
        /*0008*/ 	.word	0x00000008


	//----- nvinfo : EIATTR_FRAME_SIZE
	.align		4
.L_3:
        /*000c*/ 	.byte	0x04, 0x11
        /*000e*/ 	.short	(.L_5 - .L_4)
	.align		4
.L_4:
        /*0010*/ 	.word	index@(_Z7kernel1v)
        /*0014*/ 	.word	0x00000000


	//----- nvinfo : EIATTR_REGCOUNT
	.align		4
.L_5:
        /*0018*/ 	.byte	0x04, 0x2f
        /*001a*/ 	.short	(.L_7 - .L_6)
	.align		4
.L_6:
        /*001c*/ 	.word	index@(_Z7kernel2v)
        /*0020*/ 	.word	0x00000008


	//----- nvinfo : EIATTR_FRAME_SIZE
	.align		4
.L_7:
        /*0024*/ 	.byte	0x04, 0x11
        /*0026*/ 	.short	(.L_9 - .L_8)
	.align		4
.L_8:
        /*0028*/ 	.word	index@(_Z7kernel2v)
        /*002c*/ 	.word	0x00000000


	//----- nvinfo : EIATTR_MIN_STACK_SIZE
	.align		4
.L_9:
        /*0030*/ 	.byte	0x04, 0x12
        /*0032*/ 	.short	(.L_11 - .L_10)
	.align		4
.L_10:
        /*0034*/ 	.word	index@(_Z7kernel2v)
        /*0038*/ 	.word	0x00000000


	//----- nvinfo : EIATTR_MIN_STACK_SIZE
	.align		4
.L_11:
        /*003c*/ 	.byte	0x04, 0x12
        /*003e*/ 	.short	(.L_13 - .L_12)
	.align		4
.L_12:
        /*0040*/ 	.word	index@(_Z7kernel1v)
        /*0044*/ 	.word	0x00000000
.L_13:


//--------------------- .nv.compat                --------------------------
	.section	.nv.compat,"",@"SHT_CUDA_COMPAT_INFO"
	.align	4
        /*0000*/ 	.byte	0x02, 0x09, 0x00, 0x00, 0x02, 0x02, 0x01, 0x00, 0x02, 0x05, 0x05, 0x00, 0x03, 0x07, 0x01, 0x01
        /*0010*/ 	.byte	0x02, 0x03, 0x00, 0x00, 0x02, 0x06, 0x01, 0x00, 0x04, 0x0b, 0x08, 0x00, 0x09, 0x00, 0x00, 0x00
        /*0020*/ 	.byte	0x00, 0x00, 0x00, 0x00


//--------------------- .nv.info._Z7kernel2v      --------------------------
	.section	.nv.info._Z7kernel2v,"",@"SHT_CUDA_INFO"
	.sectionflags	@""
	.align	4


	//----- nvinfo : EIATTR_CUDA_API_VERSION
	.align		4
        /*0000*/ 	.byte	0x04, 0x37
        /*0002*/ 	.short	(.L_15 - .L_14)
.L_14:
        /*0004*/ 	.word	0x00000082


	//----- nvinfo : EIATTR_SPARSE_MMA_MASK
	.align		4
.L_15:
        /*0008*/ 	.byte	0x03, 0x50
        /*000a*/ 	.short	0x0000


	//----- nvinfo : EIATTR_MAXREG_COUNT
	.align		4
        /*000c*/ 	.byte	0x03, 0x1b
        /*000e*/ 	.short	0x00ff


	//----- nvinfo : EIATTR_MERCURY_ISA_VERSION
	.align		4
        /*0010*/ 	.byte	0x03, 0x5f
        /*0012*/ 	.short	0x0101


	//----- nvinfo : EIATTR_VRC_CTA_INIT_COUNT
	.align		4
        /*0014*/ 	.byte	0x02, 0x4a
	.zero		1
	.zero		1


	//----- nvinfo : EIATTR_EXIT_INSTR_OFFSETS
	.align		4
        /*0018*/ 	.byte	0x04, 0x1c
        /*001a*/ 	.short	(.L_17 - .L_16)


	//   ....[0]....
.L_16:
        /*001c*/ 	.word	0x00000060


	//----- nvinfo : EIATTR_SW_WAR
	.align		4
.L_17:
        /*0020*/ 	.byte	0x04, 0x36
        /*0022*/ 	.short	(.L_19 - .L_18)
.L_18:
        /*0024*/ 	.word	0x00000008
.L_19:


//--------------------- .nv.info._Z7kernel1v      --------------------------
	.section	.nv.info._Z7kernel1v,"",@"SHT_CUDA_INFO"
	.sectionflags	@""
	.align	4


	//----- nvinfo : EIATTR_CUDA_API_VERSION
	.align		4
        /*0000*/ 	.byte	0x04, 0x37
        /*0002*/ 	.short	(.L_21 - .L_20)
.L_20:
        /*0004*/ 	.word	0x00000082


	//----- nvinfo : EIATTR_SPARSE_MMA_MASK
	.align		4
.L_21:
        /*0008*/ 	.byte	0x03, 0x50
        /*000a*/ 	.short	0x0000


	//----- nvinfo : EIATTR_MAXREG_COUNT
	.align		4
        /*000c*/ 	.byte	0x03, 0x1b
        /*000e*/ 	.short	0x00ff


	//----- nvinfo : EIATTR_MERCURY_ISA_VERSION
	.align		4
        /*0010*/ 	.byte	0x03, 0x5f
        /*0012*/ 	.short	0x0101


	//----- nvinfo : EIATTR_VRC_CTA_INIT_COUNT
	.align		4
        /*0014*/ 	.byte	0x02, 0x4a
	.zero		1
	.zero		1


	//----- nvinfo : EIATTR_EXIT_INSTR_OFFSETS
	.align		4
        /*0018*/ 	.byte	0x04, 0x1c
        /*001a*/ 	.short	(.L_23 - .L_22)


	//   ....[0]....
.L_22:
        /*001c*/ 	.word	0x00000050


	//----- nvinfo : EIATTR_SW_WAR
	.align		4
.L_23:
        /*0020*/ 	.byte	0x04, 0x36
        /*0022*/ 	.short	(.L_25 - .L_24)
.L_24:
        /*0024*/ 	.word	0x00000008
.L_25:


//--------------------- .nv.callgraph             --------------------------
	.section	.nv.callgraph,"",@"SHT_CUDA_CALLGRAPH"
	.align	4
	.sectionentsize	8
	.align		4
        /*0000*/ 	.word	0x00000000
	.align		4
        /*0004*/ 	.word	0xffffffff
	.align		4
        /*0008*/ 	.word	0x00000000
	.align		4
        /*000c*/ 	.word	0xfffffffe
	.align		4
        /*0010*/ 	.word	0x00000000
	.align		4
        /*0014*/ 	.word	0xfffffffd
	.align		4
        /*0018*/ 	.word	0x00000000
	.align		4
        /*001c*/ 	.word	0xfffffffc


//--------------------- .nv.constant4             --------------------------
	.section	.nv.constant4,"a",@progbits
	.align	8
	.align		8
.nv.constant4:
        /*0000*/ 	.dword	a
	.align		8
        /*0008*/ 	.dword	b


//--------------------- .text._Z7kernel2v         --------------------------
	.section	.text._Z7kernel2v,"ax",@progbits
	.align	128
        .global         _Z7kernel2v
        .type           _Z7kernel2v,@function
        .size           _Z7kernel2v,(.L_x_2 - _Z7kernel2v)
        .other          _Z7kernel2v,@"STO_CUDA_ENTRY STV_DEFAULT"
_Z7kernel2v:
.text._Z7kernel2v:
[----:B------:R-:W-:Y:S01]  /*0000*/  LDC R1, c[0x0][0x37c] ;  /* 0x0000df00ff017b82 */ /* 0x000fe20000000800 */
[----:B------:R-:W0:Y:S07]  /*0010*/  S2R R5, SR_TID.X ;  /* 0x0000000000057919 */ /* 0x000e2e0000002100 */
[----:B------:R-:W0:Y:S01]  /*0020*/  LDC.64 R2, c[0x4][0x8] ;  /* 0x01000200ff027b82 */ /* 0x000e220000000a00 */
[----:B------:R-:W1:Y:S01]  /*0030*/  LDCU.64 UR4, c[0x0][0x358] ;  /* 0x00006b00ff0477ac */ /* 0x000e620008000a00 */
[----:B0-----:R-:W-:-:S05]  /*0040*/  IMAD.WIDE.U32 R2, R5, 0x4, R2 ;  /* 0x0000000405027825 */ /* 0x001fca00078e0002 */
[----:B-1----:R-:W-:Y:S01]  /*0050*/  STG.E desc[UR4][R2.64], R5 ;  /* 0x0000000502007986 */ /* 0x002fe2000c101904 */
[----:B------:R-:W-:Y:S05]  /*0060*/  EXIT ;  /* 0x000000000000794d */ /* 0x000fea0003800000 */
.L_x_0:
[----:B------:R-:W-:-:S00]  /*0070*/  BRA `(.L_x_0) ;  /* 0xfffffffc00fc7947 */ /* 0x000fc0000383ffff */
[----:B------:R-:W-:-:S00]  /*0080*/  NOP ;  /* 0x0000000000007918 */ /* 0x000fc00000000000 */
[----:B------:R-:W-:-:S00]  /*0090*/  NOP ;  /* 0x0000000000007918 */ /* 0x000fc00000000000 */
[----:B------:R-:W-:-:S00]  /*00a0*/  NOP ;  /* 0x0000000000007918 */ /* 0x000fc00000000000 */
[----:B------:R-:W-:-:S00]  /*00b0*/  NOP ;  /* 0x0000000000007918 */ /* 0x000fc00000000000 */
[----:B------:R-:W-:-:S00]  /*00c0*/  NOP ;  /* 0x0000000000007918 */ /* 0x000fc00000000000 */
[----:B------:R-:W-:-:S00]  /*00d0*/  NOP ;  /* 0x0000000000007918 */ /* 0x000fc00000000000 */
[----:B------:R-:W-:-:S00]  /*00e0*/  NOP ;  /* 0x0000000000007918 */ /* 0x000fc00000000000 */
[----:B------:R-:W-:-:S00]  /*00f0*/  NOP ;  /* 0x0000000000007918 */ /* 0x000fc00000000000 */
.L_x_2:


//--------------------- .text._Z7kernel1v         --------------------------
	.section	.text._Z7kernel1v,"ax",@progbits
	.align	128
        .global         _Z7kernel1v
        .type           _Z7kernel1v,@function
        .size           _Z7kernel1v,(.L_x_3 - _Z7kernel1v)
        .other          _Z7kernel1v,@"STO_CUDA_ENTRY STV_DEFAULT"
_Z7kernel1v:
.text._Z7kernel1v:
[----:B------:R-:W-:Y:S08]  /*0000*/  LDC R1, c[0x0][0x37c] ;  /* 0x0000df00ff017b82 */ /* 0x000ff00000000800 */
[----:B------:R-:W0:Y:S01]  /*0010*/  LDC.64 R2, c[0x4][RZ] ;  /* 0x01000000ff027b82 */ /* 0x000e220000000a00 */
[----:B------:R-:W0:Y:S01]  /*0020*/  LDCU.64 UR4, c[0x0][0x358] ;  /* 0x00006b00ff0477ac */ /* 0x000e220008000a00 */
[----:B------:R-:W-:-:S05]  /*0030*/  HFMA2 R5, -RZ, RZ, 0, 5.9604644775390625e-07 ;  /* 0x0000000aff057431 */ /* 0x000fca00000001ff */
[----:B0-----:R-:W-:Y:S01]  /*0040*/  STG.E desc[UR4][R2.64], R5 ;  /* 0x0000000502007986 */ /* 0x001fe2000c101904 */
[----:B------:R-:W-:Y:S05]  /*0050*/  EXIT ;  /* 0x000000000000794d */ /* 0x000fea0003800000 */
.L_x_1:
        /* <DEDUP_REMOVED lines=10> */
.L_x_3:


//--------------------- .nv.shared.reserved.0     --------------------------
	.section	.nv.shared.reserved.0,"aw",@nobits
	.weak		__nv_reservedSMEM_offset_0_alias
	.size		__nv_reservedSMEM_offset_0_alias, 0, 64
	.other		__nv_reservedSMEM_offset_0_alias,@"STO_CUDA_RESERVED_SHARED STV_DEFAULT"
__nv_reservedSMEM_offset_0_alias:
	.zero		0
	.zero		64


//--------------------- .nv.global                --------------------------
	.section	.nv.global,"aw",@nobits
	.align	4
.nv.global:
	.type		a,@object
	.size		a,(b - a)
a:
	.zero		4
	.type		b,@object
	.size		b,(.L_1 - b)
b:
	.zero		64
.L_1:


//--------------------- .nv.constant0._Z7kernel2v --------------------------
	.section	.nv.constant0._Z7kernel2v,"a",@progbits
	.sectionflags	@""
	.align	4
.nv.constant0._Z7kernel2v:
	.zero		896


//--------------------- .nv.constant0._Z7kernel1v --------------------------
	.section	.nv.constant0._Z7kernel1v,"a",@progbits
	.sectionflags	@""
	.align	4
.nv.constant0._Z7kernel1v:
	.zero		896


//--------------------- SYMBOLS --------------------------

	.type		.nv.reservedSmem.offset0,@object
	.size		.nv.reservedSmem.offset0,0x4
